	.headerflags	@"EF_CUDA_TEXMODE_UNIFIED EF_CUDA_64BIT_ADDRESS EF_CUDA_ACCELERATORS EF_CUDA_SM90 EF_CUDA_VIRTUAL_SM(EF_CUDA_SM90)"
	.elftype	@"ET_EXEC"


//--------------------- .nv.info                  --------------------------
	.section	.nv.info,"",@"SHT_CUDA_INFO"
	.align	4


	//----- nvinfo : EIATTR_REGCOUNT
	.align		4
        /*0000*/ 	.byte	0x04, 0x2f
        /*0002*/ 	.short	(.L_3 - .L_2)
	.align		4
.L_2:
        /*0004*/ 	.word	index@(triton_poi_fused__native_batch_norm_legit_no_training_12)
        /*0008*/ 	.word	0x00000010


	//----- nvinfo : EIATTR_MIN_STACK_SIZE
	.align		4
.L_3:
        /*000c*/ 	.byte	0x04, 0x12
        /*000e*/ 	.short	(.L_5 - .L_4)
	.align		4
.L_4:
        /*0010*/ 	.word	index@(triton_poi_fused__native_batch_norm_legit_no_training_12)
        /*0014*/ 	.word	0x00000000


	//----- nvinfo : EIATTR_FRAME_SIZE
	.align		4
.L_5:
        /*0018*/ 	.byte	0x04, 0x11
        /*001a*/ 	.short	(.L_7 - .L_6)
	.align		4
.L_6:
        /*001c*/ 	.word	index@(triton_poi_fused__native_batch_norm_legit_no_training_12)
        /*0020*/ 	.word	0x00000000


	//----- nvinfo : EIATTR_MIN_STACK_SIZE
	.align		4
.L_7:
        /*0024*/ 	.byte	0x04, 0x12
        /*0026*/ 	.short	(.L_9 - .L_8)
	.align		4
.L_8:
        /*0028*/ 	.word	index@(triton_poi_fused__native_batch_norm_legit_no_training_12)
        /*002c*/ 	.word	0x00000000
.L_9:


//--------------------- .nv.info.triton_poi_fused__native_batch_norm_legit_no_training_12 --------------------------
	.section	.nv.info.triton_poi_fused__native_batch_norm_legit_no_training_12,"",@"SHT_CUDA_INFO"
	.sectionflags	@""
	.align	4


	//----- nvinfo : EIATTR_CUDA_API_VERSION
	.align		4
        /*0000*/ 	.byte	0x04, 0x37
        /*0002*/ 	.short	(.L_11 - .L_10)
.L_10:
        /*0004*/ 	.word	0x0000007c


	//----- nvinfo : EIATTR_KPARAM_INFO
	.align		4
.L_11:
        /*0008*/ 	.byte	0x04, 0x17
        /*000a*/ 	.short	(.L_13 - .L_12)
.L_12:
        /*000c*/ 	.word	0x00000000
        /*0010*/ 	.short	0x0006
        /*0012*/ 	.short	0x0030
        /*0014*/ 	.byte	0x00, 0xf0, 0x11, 0x00


	//----- nvinfo : EIATTR_KPARAM_INFO
	.align		4
.L_13:
        /*0018*/ 	.byte	0x04, 0x17
        /*001a*/ 	.short	(.L_15 - .L_14)
.L_14:
        /*001c*/ 	.word	0x00000000
        /*0020*/ 	.short	0x0005
        /*0022*/ 	.short	0x0028
        /*0024*/ 	.byte	0x00, 0xf4, 0x21, 0x00


	//----- nvinfo : EIATTR_KPARAM_INFO
	.align		4
.L_15:
        /*0028*/ 	.byte	0x04, 0x17
        /*002a*/ 	.short	(.L_17 - .L_16)
.L_16:
        /*002c*/ 	.word	0x00000000
        /*0030*/ 	.short	0x0004
        /*0032*/ 	.short	0x0020
        /*0034*/ 	.byte	0x00, 0xf4, 0x21, 0x00


	//----- nvinfo : EIATTR_KPARAM_INFO
	.align		4
.L_17:
        /*0038*/ 	.byte	0x04, 0x17
        /*003a*/ 	.short	(.L_19 - .L_18)
.L_18:
        /*003c*/ 	.word	0x00000000
        /*0040*/ 	.short	0x0003
        /*0042*/ 	.short	0x0018
        /*0044*/ 	.byte	0x00, 0xf4, 0x21, 0x00


	//----- nvinfo : EIATTR_KPARAM_INFO
	.align		4
.L_19:
        /*0048*/ 	.byte	0x04, 0x17
        /*004a*/ 	.short	(.L_21 - .L_20)
.L_20:
        /*004c*/ 	.word	0x00000000
        /*0050*/ 	.short	0x0002
        /*0052*/ 	.short	0x0010
        /*0054*/ 	.byte	0x00, 0xf4, 0x21, 0x00


	//----- nvinfo : EIATTR_KPARAM_INFO
	.align		4
.L_21:
        /*0058*/ 	.byte	0x04, 0x17
        /*005a*/ 	.short	(.L_23 - .L_22)
.L_22:
        /*005c*/ 	.word	0x00000000
        /*0060*/ 	.short	0x0001
        /*0062*/ 	.short	0x0008
        /*0064*/ 	.byte	0x00, 0xf4, 0x21, 0x00


	//----- nvinfo : EIATTR_KPARAM_INFO
	.align		4
.L_23:
        /*0068*/ 	.byte	0x04, 0x17
        /*006a*/ 	.short	(.L_25 - .L_24)
.L_24:
        /*006c*/ 	.word	0x00000000
        /*0070*/ 	.short	0x0000
        /*0072*/ 	.short	0x0000
        /*0074*/ 	.byte	0x00, 0xf4, 0x21, 0x00


	//----- nvinfo : EIATTR_SPARSE_MMA_MASK
	.align		4
.L_25:
        /*0078*/ 	.byte	0x03, 0x50
        /*007a*/ 	.short	0x0000


	//----- nvinfo : EIATTR_MAXREG_COUNT
	.align		4
        /*007c*/ 	.byte	0x03, 0x1b
        /*007e*/ 	.short	0x00ff


	//----- nvinfo : EIATTR_EXIT_INSTR_OFFSETS
	.align		4
        /*0080*/ 	.byte	0x04, 0x1c
        /*0082*/ 	.short	(.L_27 - .L_26)


	//   ....[0]....
.L_26:
        /*0084*/ 	.word	0x000002b0


	//----- nvinfo : EIATTR_REQNTID
	.align		4
.L_27:
        /*0088*/ 	.byte	0x04, 0x10
        /*008a*/ 	.short	(.L_29 - .L_28)
.L_28:
        /*008c*/ 	.word	0x00000080
        /*0090*/ 	.word	0x00000001
        /*0094*/ 	.word	0x00000001


	//----- nvinfo : EIATTR_CBANK_PARAM_SIZE
	.align		4
.L_29:
        /*0098*/ 	.byte	0x03, 0x19
        /*009a*/ 	.short	0x0034


	//----- nvinfo : EIATTR_PARAM_CBANK
	.align		4
        /*009c*/ 	.byte	0x04, 0x0a
        /*009e*/ 	.short	(.L_31 - .L_30)
	.align		4
.L_30:
        /*00a0*/ 	.word	index@(.nv.constant0.triton_poi_fused__native_batch_norm_legit_no_training_12)
        /*00a4*/ 	.short	0x0210
        /*00a6*/ 	.short	0x0034


	//----- nvinfo : EIATTR_SW_WAR
	.align		4
.L_31:
        /*00a8*/ 	.byte	0x04, 0x36
        /*00aa*/ 	.short	(.L_33 - .L_32)
.L_32:
        /*00ac*/ 	.word	0x00000008
.L_33:


//--------------------- .nv.callgraph             --------------------------
	.section	.nv.callgraph,"",@"SHT_CUDA_CALLGRAPH"
	.align	4
	.sectionentsize	8
	.align		4
        /*0000*/ 	.word	0x00000000
	.align		4
        /*0004*/ 	.word	0xffffffff
	.align		4
        /*0008*/ 	.word	0x00000000
	.align		4
        /*000c*/ 	.word	0xfffffffe
	.align		4
        /*0010*/ 	.word	0x00000000
	.align		4
        /*0014*/ 	.word	0xfffffffd
	.align		4
        /*0018*/ 	.word	0x00000000
	.align		4
        /*001c*/ 	.word	0xfffffffc


//--------------------- .nv.constant4             --------------------------
	.section	.nv.constant4,"a",@progbits
	.align	8
	.align		8
.nv.constant4:
        /*0000*/ 	.dword	_$_str
	.align		8
        /*0008*/ 	.dword	_$_str_$_2


//--------------------- .text.triton_poi_fused__native_batch_norm_legit_no_training_12 --------------------------
	.section	.text.triton_poi_fused__native_batch_norm_legit_no_training_12,"ax",@progbits
	.align	128
        .global         triton_poi_fused__native_batch_norm_legit_no_training_12
        .type           triton_poi_fused__native_batch_norm_legit_no_training_12,@function
        .size           triton_poi_fused__native_batch_norm_legit_no_training_12,(.L_x_1 - triton_poi_fused__native_batch_norm_legit_no_training_12)
        .other          triton_poi_fused__native_batch_norm_legit_no_training_12,@"STO_CUDA_ENTRY STV_DEFAULT"
triton_poi_fused__native_batch_norm_legit_no_training_12:
.text.triton_poi_fused__native_batch_norm_legit_no_training_12:
[----:B------:R-:W-:Y:S01]  /*0000*/  LDC R1, c[0x0][0x28] ;  /* 0x00000a00ff017b82 */ /* 0x000fe20000000800 */
[----:B------:R-:W1:Y:S07]  /*0010*/  S2R R0, SR_TID.X ;  /* 0x0000000000007919 */ /* 0x000e6e0000002100 */
[----:B------:R-:W2:Y:S01]  /*0020*/  LDC.64 R6, c[0x0][0x220] ;  /* 0x00008800ff067b82 */ /* 0x000ea20000000a00 */
[----:B------:R-:W-:Y:S01]  /*0030*/  ULDC.64 UR4, c[0x0][0x208] ;  /* 0x0000820000047ab9 */ /* 0x000fe20000000a00 */
[----:B------:R-:W3:Y:S06]  /*0040*/  S2R R3, SR_CTAID.X ;  /* 0x0000000000037919 */ /* 0x000eec0000002500 */
[----:B------:R-:W4:Y:S08]  /*0050*/  LDC.64 R4, c[0x0][0x218] ;  /* 0x00008600ff047b82 */ /* 0x000f300000000a00 */
[----:B------:R-:W5:Y:S08]  /*0060*/  LDC.64 R8, c[0x0][0x228] ;  /* 0x00008a00ff087b82 */ /* 0x000f700000000a00 */
[----:B------:R-:W5:Y:S01]  /*0070*/  LDC.64 R10, c[0x0][0x230] ;  /* 0x00008c00ff0a7b82 */ /* 0x000f620000000a00 */
[----:B-1----:R-:W-:-:S02]  /*0080*/  LOP3.LUT R0, R0, 0x7f, RZ, 0xc0, !PT ;  /* 0x0000007f00007812 */ /* 0x002fc400078ec0ff */
[----:B---3--:R-:W-:Y:S02]  /*0090*/  SHF.R.S32.HI R2, RZ, 0x18, R3 ;  /* 0x00000018ff027819 */ /* 0x008fe40000011403 */
[----:B------:R-:W-:Y:S02]  /*00a0*/  LEA R0, R3, R0, 0x7 ;  /* 0x0000000003007211 */ /* 0x000fe400078e38ff */
[----:B------:R-:W-:-:S04]  /*00b0*/  SGXT R3, R2, 0x1 ;  /* 0x000000010203781a */ /* 0x000fc80000000200 */
[----:B------:R-:W-:-:S04]  /*00c0*/  LEA.HI R3, R3, R0, RZ, 0xa ;  /* 0x0000000003037211 */ /* 0x000fc800078f50ff */
[----:B------:R-:W-:-:S04]  /*00d0*/  LOP3.LUT R3, R3, 0xfffffc00, RZ, 0xc0, !PT ;  /* 0xfffffc0003037812 */ /* 0x000fc800078ec0ff */
[----:B------:R-:W-:Y:S02]  /*00e0*/  IADD3 R13, R0, -R3, RZ ;  /* 0x80000003000d7210 */ /* 0x000fe40007ffe0ff */
[----:B------:R-:W1:Y:S03]  /*00f0*/  LDC.64 R2, c[0x0][0x210] ;  /* 0x00008400ff027b82 */ /* 0x000e660000000a00 */
[----:B--2---:R-:W-:-:S06]  /*0100*/  IMAD.WIDE R6, R13, 0x4, R6 ;  /* 0x000000040d067825 */ /* 0x004fcc00078e0206 */
[----:B------:R-:W2:Y:S01]  /*0110*/  LDG.E.EL R6, desc[UR4][R6.64] ;  /* 0x0000000406067981 */ /* 0x000ea2000c2e1900 */
[----:B----4-:R-:W-:-:S04]  /*0120*/  IMAD.WIDE R4, R13, 0x4, R4 ;  /* 0x000000040d047825 */ /* 0x010fc800078e0204 */
[C---:B-----5:R-:W-:Y:S02]  /*0130*/  IMAD.WIDE R8, R13.reuse, 0x4, R8 ;  /* 0x000000040d087825 */ /* 0x060fe400078e0208 */
[----:B------:R3:W4:Y:S02]  /*0140*/  LDG.E.EL R5, desc[UR4][R4.64] ;  /* 0x0000000404057981 */ /* 0x000724000c2e1900 */
[----:B0-----:R-:W-:Y:S02]  /*0150*/  IMAD.WIDE R10, R13, 0x4, R10 ;  /* 0x000000040d0a7825 */ /* 0x001fe400078e020a */
[----:B------:R-:W5:Y:S02]  /*0160*/  LDG.E.EL R8, desc[UR4][R8.64] ;  /* 0x0000000408087981 */ /* 0x000f64000c2e1900 */
[C---:B-1----:R-:W-:Y:S02]  /*0170*/  IMAD.WIDE R2, R0.reuse, 0x4, R2 ;  /* 0x0000000400027825 */ /* 0x042fe400078e0202 */
[----:B------:R-:W5:Y:S04]  /*0180*/  LDG.E.EL R11, desc[UR4][R10.64] ;  /* 0x000000040a0b7981 */ /* 0x000f68000c2e1900 */
[----:B------:R0:W4:Y:S01]  /*0190*/  LDG.E R12, desc[UR4][R2.64] ;  /* 0x00000004020c7981 */ /* 0x000122000c1e1900 */
[----:B---3--:R-:W-:Y:S01]  /*01a0*/  HFMA2.MMA R4, -RZ, RZ, 1.625, 0 ;  /* 0x3e800000ff047435 */ /* 0x008fe200000001ff */
[----:B0-----:R-:W0:Y:S02]  /*01b0*/  LDC.64 R2, c[0x0][0x238] ;  /* 0x00008e00ff027b82 */ /* 0x001e240000000a00 */
[----:B0-----:R-:W-:-:S04]  /*01c0*/  IMAD.WIDE R2, R0, 0x4, R2 ;  /* 0x0000000400027825 */ /* 0x001fc800078e0202 */
[----:B--2---:R-:W-:-:S04]  /*01d0*/  FADD R6, R6, 9.9999997473787516356e-06 ;  /* 0x3727c5ac06067421 */ /* 0x004fc80000000000 */
[----:B------:R-:W0:Y:S02]  /*01e0*/  MUFU.SQRT R7, R6 ;  /* 0x0000000600077308 */ /* 0x000e240000002000 */
[C---:B0-----:R-:W-:Y:S02]  /*01f0*/  FSETP.GT.AND P0, PT, R7.reuse, 8.50705917302346158658e+37, PT ;  /* 0x7e8000000700780b */ /* 0x041fe40003f04000 */
[----:B------:R-:W-:-:S11]  /*0200*/  FSETP.GEU.AND P1, PT, R7, 1.175494350822287508e-38, PT ;  /* 0x008000000700780b */ /* 0x000fd60003f2e000 */
[----:B------:R-:W-:-:S04]  /*0210*/  @P0 FMUL R7, R7, 0.25 ;  /* 0x3e80000007070820 */ /* 0x000fc80000400000 */
[----:B------:R-:W-:-:S06]  /*0220*/  @!P1 FMUL R7, R7, 16777216 ;  /* 0x4b80000007079820 */ /* 0x000fcc0000400000 */
[----:B------:R-:W0:Y:S01]  /*0230*/  MUFU.RCP R7, R7 ;  /* 0x0000000700077308 */ /* 0x000e220000001000 */
[----:B------:R-:W-:Y:S01]  /*0240*/  FSEL R4, R4, 1, P0 ;  /* 0x3f80000004047808 */ /* 0x000fe20000000000 */
[----:B----4-:R-:W-:-:S04]  /*0250*/  FADD R5, R12, -R5 ;  /* 0x800000050c057221 */ /* 0x010fc80000000000 */
[----:B------:R-:W-:-:S04]  /*0260*/  @!P1 FMUL R4, R4, 16777216 ;  /* 0x4b80000004049820 */ /* 0x000fc80000400000 */
[----:B0-----:R-:W-:-:S04]  /*0270*/  FMUL R4, R7, R4 ;  /* 0x0000000407047220 */ /* 0x001fc80000400000 */
[----:B------:R-:W-:-:S04]  /*0280*/  FMUL R4, R5, R4 ;  /* 0x0000000405047220 */ /* 0x000fc80000400000 */
[----:B-----5:R-:W-:-:S05]  /*0290*/  FFMA R11, R8, R4, R11 ;  /* 0x00000004080b7223 */ /* 0x020fca000000000b */
[----:B------:R-:W-:Y:S01]  /*02a0*/  STG.E desc[UR4][R2.64], R11 ;  /* 0x0000000b02007986 */ /* 0x000fe2000c101904 */
[----:B------:R-:W-:Y:S05]  /*02b0*/  EXIT ;  /* 0x000000000000794d */ /* 0x000fea0003800000 */
.L_x_0:
[----:B------:R-:W-:-:S00]  /*02c0*/  BRA `(.L_x_0) ;  /* 0xfffffffc00fc7947 */ /* 0x000fc0000383ffff */
[----:B------:R-:W-:-:S00]  /*02d0*/  NOP ;  /* 0x0000000000007918 */ /* 0x000fc00000000000 */
        /* <DEDUP_REMOVED lines=10> */
.L_x_1:


//--------------------- .nv.global.init           --------------------------
	.section	.nv.global.init,"aw",@progbits
.nv.global.init:
	.type		_$_str,@object
	.size		_$_str,(_$_str_$_2 - _$_str)
_$_str:
        /*0000*/ 	.byte	0x5f, 0x5f, 0x43, 0x55, 0x44, 0x41, 0x5f, 0x46, 0x54, 0x5a, 0x00
	.type		_$_str_$_2,@object
	.size		_$_str_$_2,(.L_1 - _$_str_$_2)
_$_str_$_2:
        /*000b*/ 	.byte	0x5f, 0x5f, 0x43, 0x55, 0x44, 0x41, 0x5f, 0x50, 0x52, 0x45, 0x43, 0x5f, 0x53, 0x51, 0x52, 0x54
        /*001b*/ 	.byte	0x00
.L_1:


//--------------------- .nv.constant0.triton_poi_fused__native_batch_norm_legit_no_training_12 --------------------------
	.section	.nv.constant0.triton_poi_fused__native_batch_norm_legit_no_training_12,"a",@progbits
	.sectionflags	@""
	.align	4
.nv.constant0.triton_poi_fused__native_batch_norm_legit_no_training_12:
	.zero		580
